//
// Generated by NVIDIA NVVM Compiler
//
// Compiler Build ID: CL-36424714
// Cuda compilation tools, release 13.0, V13.0.88
// Based on NVVM 20.0.0
//

.version 9.0
.target sm_100
.address_size 64

	// .globl	_Z25reference_matrix_multiplyPKfS0_Pfmmm

.visible .entry _Z25reference_matrix_multiplyPKfS0_Pfmmm(
	.param .u64 .ptr .align 1 _Z25reference_matrix_multiplyPKfS0_Pfmmm_param_0,
	.param .u64 .ptr .align 1 _Z25reference_matrix_multiplyPKfS0_Pfmmm_param_1,
	.param .u64 .ptr .align 1 _Z25reference_matrix_multiplyPKfS0_Pfmmm_param_2,
	.param .u64 _Z25reference_matrix_multiplyPKfS0_Pfmmm_param_3,
	.param .u64 _Z25reference_matrix_multiplyPKfS0_Pfmmm_param_4,
	.param .u64 _Z25reference_matrix_multiplyPKfS0_Pfmmm_param_5
)
{
	.reg .pred 	%p<13>;
	.reg .b32 	%r<9>;
	.reg .b32 	%f<68>;
	.reg .b64 	%rd<105>;

	ld.param.u64 	%rd26, [_Z25reference_matrix_multiplyPKfS0_Pfmmm_param_0];
	ld.param.u64 	%rd27, [_Z25reference_matrix_multiplyPKfS0_Pfmmm_param_1];
	ld.param.u64 	%rd28, [_Z25reference_matrix_multiplyPKfS0_Pfmmm_param_3];
	ld.param.u64 	%rd24, [_Z25reference_matrix_multiplyPKfS0_Pfmmm_param_4];
	ld.param.u64 	%rd25, [_Z25reference_matrix_multiplyPKfS0_Pfmmm_param_5];
	cvta.to.global.u64 	%rd1, %rd27;
	cvta.to.global.u64 	%rd2, %rd26;
	mov.u32 	%r1, %ctaid.y;
	mov.u32 	%r2, %ntid.y;
	mov.u32 	%r3, %tid.y;
	mad.lo.s32 	%r4, %r1, %r2, %r3;
	mov.u32 	%r5, %ctaid.x;
	mov.u32 	%r6, %ntid.x;
	mov.u32 	%r7, %tid.x;
	mad.lo.s32 	%r8, %r5, %r6, %r7;
	cvt.u64.u32 	%rd3, %r4;
	setp.le.u64 	%p1, %rd28, %rd3;
	cvt.s64.s32 	%rd4, %r8;
	setp.le.u64 	%p2, %rd24, %rd4;
	or.pred  	%p3, %p1, %p2;
	@%p3 bra 	$L__BB0_14;
	setp.eq.s64 	%p4, %rd25, 0;
	mov.f32 	%f67, 0f00000000;
	@%p4 bra 	$L__BB0_13;
	mul.lo.s64 	%rd5, %rd25, %rd3;
	and.b64  	%rd6, %rd25, 7;
	setp.lt.u64 	%p5, %rd25, 8;
	mov.f32 	%f67, 0f00000000;
	mov.b64 	%rd103, 0;
	@%p5 bra 	$L__BB0_5;
	and.b64  	%rd103, %rd25, -8;
	shl.b64 	%rd30, %rd4, 2;
	add.s64 	%rd100, %rd1, %rd30;
	shl.b64 	%rd9, %rd24, 5;
	shl.b64 	%rd31, %rd5, 2;
	add.s64 	%rd32, %rd31, %rd2;
	add.s64 	%rd99, %rd32, 16;
	mov.f32 	%f67, 0f00000000;
	mov.u64 	%rd101, %rd103;
$L__BB0_4:
	.pragma "nounroll";
	ld.global.f32 	%f17, [%rd99+-16];
	ld.global.f32 	%f18, [%rd100];
	fma.rn.f32 	%f19, %f17, %f18, %f67;
	ld.global.f32 	%f20, [%rd99+-12];
	shl.b64 	%rd33, %rd24, 2;
	add.s64 	%rd34, %rd100, %rd33;
	ld.global.f32 	%f21, [%rd34];
	fma.rn.f32 	%f22, %f20, %f21, %f19;
	ld.global.f32 	%f23, [%rd99+-8];
	add.s64 	%rd35, %rd34, %rd33;
	ld.global.f32 	%f24, [%rd35];
	fma.rn.f32 	%f25, %f23, %f24, %f22;
	ld.global.f32 	%f26, [%rd99+-4];
	add.s64 	%rd36, %rd35, %rd33;
	ld.global.f32 	%f27, [%rd36];
	fma.rn.f32 	%f28, %f26, %f27, %f25;
	ld.global.f32 	%f29, [%rd99];
	add.s64 	%rd37, %rd36, %rd33;
	ld.global.f32 	%f30, [%rd37];
	fma.rn.f32 	%f31, %f29, %f30, %f28;
	ld.global.f32 	%f32, [%rd99+4];
	add.s64 	%rd38, %rd37, %rd33;
	ld.global.f32 	%f33, [%rd38];
	fma.rn.f32 	%f34, %f32, %f33, %f31;
	ld.global.f32 	%f35, [%rd99+8];
	add.s64 	%rd39, %rd38, %rd33;
	ld.global.f32 	%f36, [%rd39];
	fma.rn.f32 	%f37, %f35, %f36, %f34;
	ld.global.f32 	%f38, [%rd99+12];
	add.s64 	%rd40, %rd39, %rd33;
	ld.global.f32 	%f39, [%rd40];
	fma.rn.f32 	%f67, %f38, %f39, %f37;
	add.s64 	%rd101, %rd101, -8;
	add.s64 	%rd100, %rd100, %rd9;
	add.s64 	%rd99, %rd99, 32;
	setp.ne.s64 	%p6, %rd101, 0;
	@%p6 bra 	$L__BB0_4;
$L__BB0_5:
	setp.eq.s64 	%p7, %rd6, 0;
	@%p7 bra 	$L__BB0_13;
	and.b64  	%rd18, %rd25, 3;
	setp.lt.u64 	%p8, %rd6, 4;
	@%p8 bra 	$L__BB0_8;
	add.s64 	%rd41, %rd103, %rd5;
	shl.b64 	%rd42, %rd41, 2;
	add.s64 	%rd43, %rd2, %rd42;
	ld.global.f32 	%f41, [%rd43];
	mad.lo.s64 	%rd44, %rd103, %rd24, %rd4;
	shl.b64 	%rd45, %rd44, 2;
	add.s64 	%rd46, %rd1, %rd45;
	ld.global.f32 	%f42, [%rd46];
	fma.rn.f32 	%f43, %f41, %f42, %f67;
	add.s64 	%rd47, %rd103, 1;
	and.b64  	%rd48, %rd47, 4294967295;
	add.s64 	%rd49, %rd48, %rd5;
	shl.b64 	%rd50, %rd49, 2;
	add.s64 	%rd51, %rd2, %rd50;
	ld.global.f32 	%f44, [%rd51];
	mad.lo.s64 	%rd52, %rd48, %rd24, %rd4;
	shl.b64 	%rd53, %rd52, 2;
	add.s64 	%rd54, %rd1, %rd53;
	ld.global.f32 	%f45, [%rd54];
	fma.rn.f32 	%f46, %f44, %f45, %f43;
	add.s64 	%rd55, %rd103, 2;
	and.b64  	%rd56, %rd55, 4294967295;
	add.s64 	%rd57, %rd56, %rd5;
	shl.b64 	%rd58, %rd57, 2;
	add.s64 	%rd59, %rd2, %rd58;
	ld.global.f32 	%f47, [%rd59];
	mad.lo.s64 	%rd60, %rd56, %rd24, %rd4;
	shl.b64 	%rd61, %rd60, 2;
	add.s64 	%rd62, %rd1, %rd61;
	ld.global.f32 	%f48, [%rd62];
	fma.rn.f32 	%f49, %f47, %f48, %f46;
	add.s64 	%rd63, %rd103, 3;
	and.b64  	%rd64, %rd63, 4294967295;
	add.s64 	%rd65, %rd64, %rd5;
	shl.b64 	%rd66, %rd65, 2;
	add.s64 	%rd67, %rd2, %rd66;
	ld.global.f32 	%f50, [%rd67];
	mad.lo.s64 	%rd68, %rd64, %rd24, %rd4;
	shl.b64 	%rd69, %rd68, 2;
	add.s64 	%rd70, %rd1, %rd69;
	ld.global.f32 	%f51, [%rd70];
	fma.rn.f32 	%f67, %f50, %f51, %f49;
	add.s64 	%rd71, %rd103, 4;
	and.b64  	%rd103, %rd71, 4294967295;
$L__BB0_8:
	setp.eq.s64 	%p9, %rd18, 0;
	@%p9 bra 	$L__BB0_13;
	setp.eq.s64 	%p10, %rd18, 1;
	@%p10 bra 	$L__BB0_11;
	add.s64 	%rd72, %rd103, %rd5;
	shl.b64 	%rd73, %rd72, 2;
	add.s64 	%rd74, %rd2, %rd73;
	ld.global.f32 	%f53, [%rd74];
	mad.lo.s64 	%rd75, %rd103, %rd24, %rd4;
	shl.b64 	%rd76, %rd75, 2;
	add.s64 	%rd77, %rd1, %rd76;
	ld.global.f32 	%f54, [%rd77];
	fma.rn.f32 	%f55, %f53, %f54, %f67;
	add.s64 	%rd78, %rd103, 1;
	and.b64  	%rd79, %rd78, 4294967295;
	add.s64 	%rd80, %rd79, %rd5;
	shl.b64 	%rd81, %rd80, 2;
	add.s64 	%rd82, %rd2, %rd81;
	ld.global.f32 	%f56, [%rd82];
	mad.lo.s64 	%rd83, %rd79, %rd24, %rd4;
	shl.b64 	%rd84, %rd83, 2;
	add.s64 	%rd85, %rd1, %rd84;
	ld.global.f32 	%f57, [%rd85];
	fma.rn.f32 	%f67, %f56, %f57, %f55;
	add.s64 	%rd86, %rd103, 2;
	and.b64  	%rd103, %rd86, 4294967295;
$L__BB0_11:
	and.b64  	%rd87, %rd25, 1;
	setp.eq.b64 	%p11, %rd87, 1;
	not.pred 	%p12, %p11;
	@%p12 bra 	$L__BB0_13;
	add.s64 	%rd88, %rd103, %rd5;
	shl.b64 	%rd89, %rd88, 2;
	add.s64 	%rd90, %rd2, %rd89;
	ld.global.f32 	%f58, [%rd90];
	mad.lo.s64 	%rd91, %rd103, %rd24, %rd4;
	shl.b64 	%rd92, %rd91, 2;
	add.s64 	%rd93, %rd1, %rd92;
	ld.global.f32 	%f59, [%rd93];
	fma.rn.f32 	%f67, %f58, %f59, %f67;
$L__BB0_13:
	ld.param.u64 	%rd98, [_Z25reference_matrix_multiplyPKfS0_Pfmmm_param_2];
	mad.lo.s64 	%rd94, %rd24, %rd3, %rd4;
	cvta.to.global.u64 	%rd95, %rd98;
	shl.b64 	%rd96, %rd94, 2;
	add.s64 	%rd97, %rd95, %rd96;
	st.global.f32 	[%rd97], %f67;
$L__BB0_14:
	ret;

}


// ===== COMPILED SASS (sm_100) =====

	.target	sm_100

	.elftype	@"ET_EXEC"


//--------------------- .note.nv.tkinfo           --------------------------
	.section	.note.nv.tkinfo,"",@"SHT_NOTE"
	.sectionflags	@"SHF_NOTE_NV_TKINFO"
	.tkinfo
        /*0018*/ 	.word	0x00000002
        /*0030*/ 	.string	""
        /*0030*/ 	.string	"ptxas"
        /*0030*/ 	.string	"Cuda compilation tools, release 13.0, V13.0.88"
        /*0030*/ 	.string	"Build cuda_13.0.r13.0/compiler.36424714_0"
        /*0030*/ 	.string	"-arch sm_100 -m 64 "



//--------------------- .note.nv.cuinfo           --------------------------
	.section	.note.nv.cuinfo,"",@"SHT_NOTE"
	.sectionflags	@"SHF_NOTE_NV_CUINFO"
        /*0018*/ 	.short	0x0002
        /*001a*/ 	.short	0x0064
        /*001c*/ 	.short	0x0082
	.zero		2


//--------------------- .nv.info                  --------------------------
	.section	.nv.info,"",@"SHT_CUDA_INFO"
	.align	4


	//----- nvinfo : EIATTR_REGCOUNT
	.align		4
        /*0000*/ 	.byte	0x04, 0x2f
        /*0002*/ 	.short	(.L_1 - .L_0)
	.align		4
.L_0:
        /*0004*/ 	.word	index@(_Z25reference_matrix_multiplyPKfS0_Pfmmm)
        /*0008*/ 	.word	0x00000020


	//----- nvinfo : EIATTR_FRAME_SIZE
	.align		4
.L_1:
        /*000c*/ 	.byte	0x04, 0x11
        /*000e*/ 	.short	(.L_3 - .L_2)
	.align		4
.L_2:
        /*0010*/ 	.word	index@(_Z25reference_matrix_multiplyPKfS0_Pfmmm)
        /*0014*/ 	.word	0x00000000


	//----- nvinfo : EIATTR_MIN_STACK_SIZE
	.align		4
.L_3:
        /*0018*/ 	.byte	0x04, 0x12
        /*001a*/ 	.short	(.L_5 - .L_4)
	.align		4
.L_4:
        /*001c*/ 	.word	index@(_Z25reference_matrix_multiplyPKfS0_Pfmmm)
        /*0020*/ 	.word	0x00000000
.L_5:


//--------------------- .nv.compat                --------------------------
	.section	.nv.compat,"",@"SHT_CUDA_COMPAT_INFO"
	.align	4
        /*0000*/ 	.byte	0x02, 0x09, 0x00, 0x00, 0x02, 0x02, 0x01, 0x00, 0x02, 0x05, 0x05, 0x00, 0x03, 0x07, 0x01, 0x01
        /*0010*/ 	.byte	0x02, 0x03, 0x00, 0x00, 0x02, 0x06, 0x01, 0x00, 0x04, 0x0b, 0x08, 0x00, 0x09, 0x00, 0x00, 0x00
        /*0020*/ 	.byte	0x00, 0x00, 0x00, 0x00


//--------------------- .nv.info._Z25reference_matrix_multiplyPKfS0_Pfmmm --------------------------
	.section	.nv.info._Z25reference_matrix_multiplyPKfS0_Pfmmm,"",@"SHT_CUDA_INFO"
	.sectionflags	@""
	.align	4


	//----- nvinfo : EIATTR_CUDA_API_VERSION
	.align		4
        /*0000*/ 	.byte	0x04, 0x37
        /*0002*/ 	.short	(.L_7 - .L_6)
.L_6:
        /*0004*/ 	.word	0x00000082


	//----- nvinfo : EIATTR_KPARAM_INFO
	.align		4
.L_7:
        /*0008*/ 	.byte	0x04, 0x17
        /*000a*/ 	.short	(.L_9 - .L_8)
.L_8:
        /*000c*/ 	.word	0x00000000
        /*0010*/ 	.short	0x0005
        /*0012*/ 	.short	0x0028
        /*0014*/ 	.byte	0x00, 0xf0, 0x21, 0x00


	//----- nvinfo : EIATTR_KPARAM_INFO
	.align		4
.L_9:
        /*0018*/ 	.byte	0x04, 0x17
        /*001a*/ 	.short	(.L_11 - .L_10)
.L_10:
        /*001c*/ 	.word	0x00000000
        /*0020*/ 	.short	0x0004
        /*0022*/ 	.short	0x0020
        /*0024*/ 	.byte	0x00, 0xf0, 0x21, 0x00


	//----- nvinfo : EIATTR_KPARAM_INFO
	.align		4
.L_11:
        /*0028*/ 	.byte	0x04, 0x17
        /*002a*/ 	.short	(.L_13 - .L_12)
.L_12:
        /*002c*/ 	.word	0x00000000
        /*0030*/ 	.short	0x0003
        /*0032*/ 	.short	0x0018
        /*0034*/ 	.byte	0x00, 0xf0, 0x21, 0x00


	//----- nvinfo : EIATTR_KPARAM_INFO
	.align		4
.L_13:
        /*0038*/ 	.byte	0x04, 0x17
        /*003a*/ 	.short	(.L_15 - .L_14)
.L_14:
        /*003c*/ 	.word	0x00000000
        /*0040*/ 	.short	0x0002
        /*0042*/ 	.short	0x0010
        /*0044*/ 	.byte	0x00, 0xf5, 0x21, 0x00


	//----- nvinfo : EIATTR_KPARAM_INFO
	.align		4
.L_15:
        /*0048*/ 	.byte	0x04, 0x17
        /*004a*/ 	.short	(.L_17 - .L_16)
.L_16:
        /*004c*/ 	.word	0x00000000
        /*0050*/ 	.short	0x0001
        /*0052*/ 	.short	0x0008
        /*0054*/ 	.byte	0x00, 0xf5, 0x21, 0x00


	//----- nvinfo : EIATTR_KPARAM_INFO
	.align		4
.L_17:
        /*0058*/ 	.byte	0x04, 0x17
        /*005a*/ 	.short	(.L_19 - .L_18)
.L_18:
        /*005c*/ 	.word	0x00000000
        /*0060*/ 	.short	0x0000
        /*0062*/ 	.short	0x0000
        /*0064*/ 	.byte	0x00, 0xf5, 0x21, 0x00


	//----- nvinfo : EIATTR_SPARSE_MMA_MASK
	.align		4
.L_19:
        /*0068*/ 	.byte	0x03, 0x50
        /*006a*/ 	.short	0x0000


	//----- nvinfo : EIATTR_MAXREG_COUNT
	.align		4
        /*006c*/ 	.byte	0x03, 0x1b
        /*006e*/ 	.short	0x00ff


	//----- nvinfo : EIATTR_MERCURY_ISA_VERSION
	.align		4
        /*0070*/ 	.byte	0x03, 0x5f
        /*0072*/ 	.short	0x0101


	//----- nvinfo : EIATTR_VRC_CTA_INIT_COUNT
	.align		4
        /*0074*/ 	.byte	0x02, 0x4a
	.zero		1
	.zero		1


	//----- nvinfo : EIATTR_EXIT_INSTR_OFFSETS
	.align		4
        /*0078*/ 	.byte	0x04, 0x1c
        /*007a*/ 	.short	(.L_21 - .L_20)


	//   ....[0]....
.L_20:
        /*007c*/ 	.word	0x00000100


	//   ....[1]....
        /*0080*/ 	.word	0x00000da0


	//----- nvinfo : EIATTR_CBANK_PARAM_SIZE
	.align		4
.L_21:
        /*0084*/ 	.byte	0x03, 0x19
        /*0086*/ 	.short	0x0030


	//----- nvinfo : EIATTR_PARAM_CBANK
	.align		4
        /*0088*/ 	.byte	0x04, 0x0a
        /*008a*/ 	.short	(.L_23 - .L_22)
	.align		4
.L_22:
        /*008c*/ 	.word	index@(.nv.constant0._Z25reference_matrix_multiplyPKfS0_Pfmmm)
        /*0090*/ 	.short	0x0380
        /*0092*/ 	.short	0x0030


	//----- nvinfo : EIATTR_SW_WAR
	.align		4
.L_23:
        /*0094*/ 	.byte	0x04, 0x36
        /*0096*/ 	.short	(.L_25 - .L_24)
.L_24:
        /*0098*/ 	.word	0x00000008
.L_25:


//--------------------- .nv.callgraph             --------------------------
	.section	.nv.callgraph,"",@"SHT_CUDA_CALLGRAPH"
	.align	4
	.sectionentsize	8
	.align		4
        /*0000*/ 	.word	0x00000000
	.align		4
        /*0004*/ 	.word	0xffffffff
	.align		4
        /*0008*/ 	.word	0x00000000
	.align		4
        /*000c*/ 	.word	0xfffffffe
	.align		4
        /*0010*/ 	.word	0x00000000
	.align		4
        /*0014*/ 	.word	0xfffffffd
	.align		4
        /*0018*/ 	.word	0x00000000
	.align		4
        /*001c*/ 	.word	0xfffffffc


//--------------------- .text._Z25reference_matrix_multiplyPKfS0_Pfmmm --------------------------
	.section	.text._Z25reference_matrix_multiplyPKfS0_Pfmmm,"ax",@progbits
	.align	128
        .global         _Z25reference_matrix_multiplyPKfS0_Pfmmm
        .type           _Z25reference_matrix_multiplyPKfS0_Pfmmm,@function
        .size           _Z25reference_matrix_multiplyPKfS0_Pfmmm,(.L_x_6 - _Z25reference_matrix_multiplyPKfS0_Pfmmm)
        .other          _Z25reference_matrix_multiplyPKfS0_Pfmmm,@"STO_CUDA_ENTRY STV_DEFAULT"
_Z25reference_matrix_multiplyPKfS0_Pfmmm:
.text._Z25reference_matrix_multiplyPKfS0_Pfmmm:
[----:B------:R-:W-:Y:S01]  /*0000*/  LDC R1, c[0x0][0x37c] ;  /* 0x0000df00ff017b82 */ /* 0x000fe20000000800 */
[----:B------:R-:W0:Y:S07]  /*0010*/  S2R R7, SR_TID.X ;  /* 0x0000000000077919 */ /* 0x000e2e0000002100 */
[----:B------:R-:W1:Y:S01]  /*0020*/  LDC R19, c[0x0][0x364] ;  /* 0x0000d900ff137b82 */ /* 0x000e620000000800 */
[----:B------:R-:W2:Y:S01]  /*0030*/  LDCU.64 UR6, c[0x0][0x398] ;  /* 0x00007300ff0677ac */ /* 0x000ea20008000a00 */
[----:B------:R-:W1:Y:S06]  /*0040*/  S2R R0, SR_TID.Y ;  /* 0x0000000000007919 */ /* 0x000e6c0000002200 */
[----:B------:R-:W0:Y:S08]  /*0050*/  S2UR UR5, SR_CTAID.X ;  /* 0x00000000000579c3 */ /* 0x000e300000002500 */
[----:B------:R-:W0:Y:S08]  /*0060*/  LDC R6, c[0x0][0x360] ;  /* 0x0000d800ff067b82 */ /* 0x000e300000000800 */
[----:B------:R-:W1:Y:S08]  /*0070*/  S2UR UR4, SR_CTAID.Y ;  /* 0x00000000000479c3 */ /* 0x000e700000002600 */
[----:B------:R-:W3:Y:S01]  /*0080*/  LDC.64 R8, c[0x0][0x3a0] ;  /* 0x0000e800ff087b82 */ /* 0x000ee20000000a00 */
[----:B0-----:R-:W-:-:S05]  /*0090*/  IMAD R6, R6, UR5, R7 ;  /* 0x0000000506067c24 */ /* 0x001fca000f8e0207 */
[----:B------:R-:W-:Y:S01]  /*00a0*/  SHF.R.S32.HI R7, RZ, 0x1f, R6 ;  /* 0x0000001fff077819 */ /* 0x000fe20000011406 */
[----:B-1----:R-:W-:-:S05]  /*00b0*/  IMAD R19, R19, UR4, R0 ;  /* 0x0000000413137c24 */ /* 0x002fca000f8e0200 */
[----:B--2---:R-:W-:Y:S02]  /*00c0*/  ISETP.GE.U32.AND P1, PT, R19, UR6, PT ;  /* 0x0000000613007c0c */ /* 0x004fe4000bf26070 */
[----:B---3--:R-:W-:-:S04]  /*00d0*/  ISETP.GE.U32.AND P0, PT, R6, R8, PT ;  /* 0x000000080600720c */ /* 0x008fc80003f06070 */
[----:B------:R-:W-:-:S04]  /*00e0*/  ISETP.GE.U32.AND.EX P0, PT, R7, R9, PT, P0 ;  /* 0x000000090700720c */ /* 0x000fc80003f06100 */
[----:B------:R-:W-:-:S13]  /*00f0*/  ISETP.GE.U32.OR.EX P0, PT, RZ, UR7, P0, P1 ;  /* 0x00000007ff007c0c */ /* 0x000fda0008706510 */
[----:B------:R-:W-:Y:S05]  /*0100*/  @P0 EXIT ;  /* 0x000000000000094d */ /* 0x000fea0003800000 */
[----:B------:R-:W0:Y:S01]  /*0110*/  LDCU.64 UR8, c[0x0][0x3a8] ;  /* 0x00007500ff0877ac */ /* 0x000e220008000a00 */
[----:B------:R-:W-:Y:S01]  /*0120*/  IMAD.MOV.U32 R0, RZ, RZ, RZ ;  /* 0x000000ffff007224 */ /* 0x000fe200078e00ff */
[----:B------:R-:W1:Y:S01]  /*0130*/  LDCU.64 UR10, c[0x0][0x358] ;  /* 0x00006b00ff0a77ac */ /* 0x000e620008000a00 */
[----:B0-----:R-:W-:-:S04]  /*0140*/  UISETP.NE.U32.AND UP0, UPT, UR8, URZ, UPT ;  /* 0x000000ff0800728c */ /* 0x001fc8000bf05070 */
[----:B------:R-:W-:-:S09]  /*0150*/  UISETP.NE.AND.EX UP0, UPT, UR9, URZ, UPT, UP0 ;  /* 0x000000ff0900728c */ /* 0x000fd2000bf05300 */
[----:B-1----:R-:W-:Y:S05]  /*0160*/  BRA.U !UP0, `(.L_x_0) ;  /* 0x0000000908ec7547 */ /* 0x002fea000b800000 */
[----:B------:R-:W-:Y:S02]  /*0170*/  UISETP.GE.U32.AND UP1, UPT, UR8, 0x8, UPT ;  /* 0x000000080800788c */ /* 0x000fe4000bf26070 */
[C---:B------:R-:W-:Y:S01]  /*0180*/  IMAD.WIDE.U32 R4, R19.reuse, UR8, RZ ;  /* 0x0000000813047c25 */ /* 0x040fe2000f8e00ff */
[----:B------:R-:W-:Y:S02]  /*0190*/  ULOP3.LUT UR13, UR8, 0x7, URZ, 0xc0, !UPT ;  /* 0x00000007080d7892 */ /* 0x000fe4000f8ec0ff */
[----:B------:R-:W-:Y:S01]  /*01a0*/  UISETP.GE.U32.AND.EX UP1, UPT, UR9, URZ, UPT, UP1 ;  /* 0x000000ff0900728c */ /* 0x000fe2000bf26110 */
[----:B------:R-:W-:Y:S01]  /*01b0*/  IMAD.MOV.U32 R0, RZ, RZ, RZ ;  /* 0x000000ffff007224 */ /* 0x000fe200078e00ff */
[----:B------:R-:W-:Y:S01]  /*01c0*/  UISETP.NE.U32.AND UP0, UPT, UR13, URZ, UPT ;  /* 0x000000ff0d00728c */ /* 0x000fe2000bf05070 */
[----:B------:R-:W-:Y:S01]  /*01d0*/  IMAD R23, R19, UR9, R5 ;  /* 0x0000000913177c24 */ /* 0x000fe2000f8e0205 */
[----:B------:R-:W-:Y:S01]  /*01e0*/  UMOV UR4, URZ ;  /* 0x000000ff00047c82 */ /* 0x000fe20008000000 */
[----:B------:R-:W-:Y:S01]  /*01f0*/  UMOV UR5, URZ ;  /* 0x000000ff00057c82 */ /* 0x000fe20008000000 */
[----:B------:R-:W-:-:S03]  /*0200*/  UISETP.NE.AND.EX UP0, UPT, URZ, URZ, UPT, UP0 ;  /* 0x000000ffff00728c */ /* 0x000fc6000bf05300 */
[----:B------:R-:W-:Y:S08]  /*0210*/  BRA.U !UP1, `(.L_x_1) ;  /* 0x0000000109fc7547 */ /* 0x000ff0000b800000 */
[----:B------:R-:W0:Y:S01]  /*0220*/  LDCU.128 UR16, c[0x0][0x380] ;  /* 0x00007000ff1077ac */ /* 0x000e220008000c00 */
[C-C-:B------:R-:W-:Y:S01]  /*0230*/  SHF.L.U64.HI R18, R8.reuse, 0x5, R9.reuse ;  /* 0x0000000508127819 */ /* 0x140fe20000010209 */
[----:B------:R-:W-:Y:S01]  /*0240*/  IMAD.MOV.U32 R0, RZ, RZ, RZ ;  /* 0x000000ffff007224 */ /* 0x000fe200078e00ff */
[C---:B------:R-:W-:Y:S01]  /*0250*/  SHF.L.U64.HI R25, R8.reuse, 0x2, R9 ;  /* 0x0000000208197819 */ /* 0x040fe20000010209 */
[----:B------:R-:W1:Y:S01]  /*0260*/  LDCU UR5, c[0x0][0x3ac] ;  /* 0x00007580ff0577ac */ /* 0x000e620008000800 */
[----:B------:R-:W-:Y:S01]  /*0270*/  IMAD.SHL.U32 R27, R8, 0x4, RZ ;  /* 0x00000004081b7824 */ /* 0x000fe200078e00ff */
[----:B------:R-:W-:-:S07]  /*0280*/  ULOP3.LUT UR4, UR8, 0xfffffff8, URZ, 0xc0, !UPT ;  /* 0xfffffff808047892 */ /* 0x000fce000f8ec0ff */
[----:B------:R-:W-:Y:S01]  /*0290*/  UMOV UR6, UR4 ;  /* 0x0000000400067c82 */ /* 0x000fe20008000000 */
[----:B0-----:R-:W-:Y:S02]  /*02a0*/  LEA R2, P1, R4, UR16, 0x2 ;  /* 0x0000001004027c11 */ /* 0x001fe4000f8210ff */
[----:B------:R-:W-:Y:S02]  /*02b0*/  LEA R20, P0, R6, UR18, 0x2 ;  /* 0x0000001206147c11 */ /* 0x000fe4000f8010ff */
[----:B------:R-:W-:Y:S01]  /*02c0*/  LEA.HI.X R11, R4, UR17, R23, 0x2, P1 ;  /* 0x00000011040b7c11 */ /* 0x000fe200088f1417 */
[----:B-1----:R-:W-:Y:S01]  /*02d0*/  UMOV UR7, UR5 ;  /* 0x0000000500077c82 */ /* 0x002fe20008000000 */
[----:B------:R-:W-:Y:S02]  /*02e0*/  IADD3 R2, P1, PT, R2, 0x10, RZ ;  /* 0x0000001002027810 */ /* 0x000fe40007f3e0ff */
[----:B------:R-:W-:-:S03]  /*02f0*/  LEA.HI.X R21, R6, UR19, R7, 0x2, P0 ;  /* 0x0000001306157c11 */ /* 0x000fc600080f1407 */
[----:B------:R-:W-:-:S08]  /*0300*/  IMAD.X R11, RZ, RZ, R11, P1 ;  /* 0x000000ffff0b7224 */ /* 0x000fd000008e060b */
.L_x_2:
[-C--:B------:R-:W-:Y:S01]  /*0310*/  IADD3 R28, P0, PT, R20, R27.reuse, RZ ;  /* 0x0000001b141c7210 */ /* 0x080fe20007f1e0ff */
[----:B------:R-:W-:Y:S01]  /*0320*/  IMAD.MOV.U32 R10, RZ, RZ, R2 ;  /* 0x000000ffff0a7224 */ /* 0x000fe200078e0002 */
[----:B------:R-:W2:Y:S03]  /*0330*/  LDG.E R3, desc[UR10][R20.64] ;  /* 0x0000000a14037981 */ /* 0x000ea6000c1e1900 */
[----:B------:R-:W-:Y:S01]  /*0340*/  IMAD.X R29, R21, 0x1, R25, P0 ;  /* 0x00000001151d7824 */ /* 0x000fe200000e0619 */
[----:B------:R-:W2:Y:S01]  /*0350*/  LDG.E R16, desc[UR10][R10.64+-0x10] ;  /* 0xfffff00a0a107981 */ /* 0x000ea2000c1e1900 */
[----:B------:R-:W-:-:S03]  /*0360*/  IADD3 R14, P0, PT, R28, R27, RZ ;  /* 0x0000001b1c0e7210 */ /* 0x000fc60007f1e0ff */
[----:B------:R-:W3:Y:S01]  /*0370*/  LDG.E R17, desc[UR10][R28.64] ;  /* 0x0000000a1c117981 */ /* 0x000ee2000c1e1900 */
[----:B------:R-:W-:-:S03]  /*0380*/  IADD3.X R15, PT, PT, R29, R25, RZ, P0, !PT ;  /* 0x000000191d0f7210 */ /* 0x000fc600007fe4ff */
[----:B------:R-:W3:Y:S04]  /*0390*/  LDG.E R24, desc[UR10][R10.64+-0xc] ;  /* 0xfffff40a0a187981 */ /* 0x000ee8000c1e1900 */
[----:B------:R0:W4:Y:S04]  /*03a0*/  LDG.E R22, desc[UR10][R14.64] ;  /* 0x0000000a0e167981 */ /* 0x000128000c1e1900 */
[----:B------:R-:W4:Y:S01]  /*03b0*/  LDG.E R29, desc[UR10][R10.64+-0x8] ;  /* 0xfffff80a0a1d7981 */ /* 0x000f22000c1e1900 */
[----:B------:R-:W-:-:S03]  /*03c0*/  IADD3 R12, P0, PT, R14, R27, RZ ;  /* 0x0000001b0e0c7210 */ /* 0x000fc60007f1e0ff */
[----:B------:R-:W5:Y:S02]  /*03d0*/  LDG.E R26, desc[UR10][R10.64+0x8] ;  /* 0x0000080a0a1a7981 */ /* 0x000f64000c1e1900 */
[----:B------:R-:W-:Y:S01]  /*03e0*/  IMAD.X R13, R15, 0x1, R25, P0 ;  /* 0x000000010f0d7824 */ /* 0x000fe200000e0619 */
[----:B------:R-:W-:-:S04]  /*03f0*/  IADD3 R2, P0, PT, R12, R27, RZ ;  /* 0x0000001b0c027210 */ /* 0x000fc80007f1e0ff */
[----:B------:R-:W5:Y:S01]  /*0400*/  LDG.E R12, desc[UR10][R12.64] ;  /* 0x0000000a0c0c7981 */ /* 0x000f62000c1e1900 */
[----:B--2---:R-:W-:Y:S01]  /*0410*/  FFMA R0, R16, R3, R0 ;  /* 0x0000000310007223 */ /* 0x004fe20000000000 */
[--C-:B------:R-:W-:Y:S01]  /*0420*/  IMAD.X R3, R13, 0x1, R25.reuse, P0 ;  /* 0x000000010d037824 */ /* 0x100fe200000e0619 */
[----:B------:R-:W-:Y:S01]  /*0430*/  IADD3 R16, P0, PT, R2, R27, RZ ;  /* 0x0000001b02107210 */ /* 0x000fe20007f1e0ff */
[----:B------:R-:W2:Y:S04]  /*0440*/  LDG.E R13, desc[UR10][R10.64] ;  /* 0x0000000a0a0d7981 */ /* 0x000ea8000c1e1900 */
[----:B------:R-:W2:Y:S01]  /*0450*/  LDG.E R2, desc[UR10][R2.64] ;  /* 0x0000000a02027981 */ /* 0x000ea2000c1e1900 */
[----:B---3--:R-:W-:Y:S01]  /*0460*/  FFMA R0, R24, R17, R0 ;  /* 0x0000001118007223 */ /* 0x008fe20000000000 */
[----:B------:R-:W-:Y:S01]  /*0470*/  IMAD.X R17, R3, 0x1, R25, P0 ;  /* 0x0000000103117824 */ /* 0x000fe200000e0619 */
[----:B0-----:R-:W-:Y:S01]  /*0480*/  IADD3 R14, P0, PT, R16, R27, RZ ;  /* 0x0000001b100e7210 */ /* 0x001fe20007f1e0ff */
[----:B------:R-:W3:Y:S01]  /*0490*/  LDG.E R24, desc[UR10][R10.64+0x4] ;  /* 0x0000040a0a187981 */ /* 0x000ee2000c1e1900 */
[----:B----4-:R-:W-:-:S03]  /*04a0*/  FFMA R22, R29, R22, R0 ;  /* 0x000000161d167223 */ /* 0x010fc60000000000 */
[----:B------:R-:W3:Y:S04]  /*04b0*/  LDG.E R16, desc[UR10][R16.64] ;  /* 0x0000000a10107981 */ /* 0x000ee8000c1e1900 */
[----:B------:R-:W5:Y:S01]  /*04c0*/  LDG.E R0, desc[UR10][R10.64+-0x4] ;  /* 0xfffffc0a0a007981 */ /* 0x000f62000c1e1900 */
[--C-:B------:R-:W-:Y:S01]  /*04d0*/  IMAD.X R15, R17, 0x1, R25.reuse, P0 ;  /* 0x00000001110f7824 */ /* 0x100fe200000e0619 */
[----:B------:R-:W-:Y:S02]  /*04e0*/  IADD3 R28, P0, PT, R14, R27, RZ ;  /* 0x0000001b0e1c7210 */ /* 0x000fe40007f1e0ff */
[----:B------:R0:W4:Y:S03]  /*04f0*/  LDG.E R3, desc[UR10][R10.64+0xc] ;  /* 0x00000c0a0a037981 */ /* 0x000126000c1e1900 */
[----:B------:R-:W-:Y:S01]  /*0500*/  IMAD.X R29, R15, 0x1, R25, P0 ;  /* 0x000000010f1d7824 */ /* 0x000fe200000e0619 */
[----:B------:R-:W4:Y:S04]  /*0510*/  LDG.E R14, desc[UR10][R14.64] ;  /* 0x0000000a0e0e7981 */ /* 0x000f28000c1e1900 */
[----:B------:R-:W4:Y:S01]  /*0520*/  LDG.E R28, desc[UR10][R28.64] ;  /* 0x0000000a1c1c7981 */ /* 0x000f22000c1e1900 */
[----:B------:R-:W-:-:S04]  /*0530*/  UIADD3 UR6, UP1, UPT, UR6, -0x8, URZ ;  /* 0xfffffff806067890 */ /* 0x000fc8000ff3e0ff */
[----:B------:R-:W-:Y:S02]  /*0540*/  UIADD3.X UR7, UPT, UPT, UR7, -0x1, URZ, UP1, !UPT ;  /* 0xffffffff07077890 */ /* 0x000fe40008ffe4ff */
[----:B------:R-:W-:-:S04]  /*0550*/  UISETP.NE.U32.AND UP1, UPT, UR6, URZ, UPT ;  /* 0x000000ff0600728c */ /* 0x000fc8000bf25070 */
[----:B------:R-:W-:Y:S01]  /*0560*/  UISETP.NE.AND.EX UP1, UPT, UR7, URZ, UPT, UP1 ;  /* 0x000000ff0700728c */ /* 0x000fe2000bf25310 */
[----:B------:R-:W-:-:S05]  /*0570*/  LEA R20, P0, R8, R20, 0x5 ;  /* 0x0000001408147211 */ /* 0x000fca00078028ff */
[----:B------:R-:W-:Y:S02]  /*0580*/  IMAD.X R21, R21, 0x1, R18, P0 ;  /* 0x0000000115157824 */ /* 0x000fe400000e0612 */
[----:B-----5:R-:W-:-:S04]  /*0590*/  FFMA R0, R0, R12, R22 ;  /* 0x0000000c00007223 */ /* 0x020fc80000000016 */
[----:B--2---:R-:W-:-:S04]  /*05a0*/  FFMA R13, R13, R2, R0 ;  /* 0x000000020d0d7223 */ /* 0x004fc80000000000 */
[----:B---3--:R-:W-:Y:S01]  /*05b0*/  FFMA R13, R24, R16, R13 ;  /* 0x00000010180d7223 */ /* 0x008fe2000000000d */
[----:B------:R-:W-:-:S03]  /*05c0*/  IADD3 R2, P1, PT, R10, 0x20, RZ ;  /* 0x000000200a027810 */ /* 0x000fc60007f3e0ff */
[----:B----4-:R-:W-:Y:S01]  /*05d0*/  FFMA R14, R26, R14, R13 ;  /* 0x0000000e1a0e7223 */ /* 0x010fe2000000000d */
[----:B0-----:R-:W-:-:S03]  /*05e0*/  IADD3.X R11, PT, PT, RZ, R11, RZ, P1, !PT ;  /* 0x0000000bff0b7210 */ /* 0x001fc60000ffe4ff */
[----:B------:R-:W-:Y:S01]  /*05f0*/  FFMA R0, R3, R28, R14 ;  /* 0x0000001c03007223 */ /* 0x000fe2000000000e */
[----:B------:R-:W-:Y:S06]  /*0600*/  BRA.U UP1, `(.L_x_2) ;  /* 0xfffffffd01407547 */ /* 0x000fec000b83ffff */
.L_x_1:
[----:B------:R-:W-:Y:S05]  /*0610*/  BRA.U !UP0, `(.L_x_0) ;  /* 0x0000000508c07547 */ /* 0x000fea000b800000 */
[----:B------:R-:W-:Y:S02]  /*0620*/  UISETP.GE.U32.AND UP1, UPT, UR13, 0x4, UPT ;  /* 0x000000040d00788c */ /* 0x000fe4000bf26070 */
[----:B------:R-:W-:Y:S02]  /*0630*/  ULOP3.LUT UR12, UR8, 0x3, URZ, 0xc0, !UPT ;  /* 0x00000003080c7892 */ /* 0x000fe4000f8ec0ff */
[----:B------:R-:W-:Y:S02]  /*0640*/  UISETP.GE.U32.AND.EX UP1, UPT, URZ, URZ, UPT, UP1 ;  /* 0x000000ffff00728c */ /* 0x000fe4000bf26110 */
[----:B------:R-:W-:-:S04]  /*0650*/  UISETP.NE.U32.AND UP0, UPT, UR12, URZ, UPT ;  /* 0x000000ff0c00728c */ /* 0x000fc8000bf05070 */
[----:B------:R-:W-:-:S03]  /*0660*/  UISETP.NE.AND.EX UP0, UPT, URZ, URZ, UPT, UP0 ;  /* 0x000000ffff00728c */ /* 0x000fc6000bf05300 */
[----:B------:R-:W-:Y:S08]  /*0670*/  BRA.U !UP1, `(.L_x_3) ;  /* 0x0000000109d07547 */ /* 0x000ff0000b800000 */
[----:B------:R-:W0:Y:S01]  /*0680*/  LDCU.128 UR16, c[0x0][0x380] ;  /* 0x00007000ff1077ac */ /* 0x000e220008000c00 */
[----:B------:R-:W-:Y:S01]  /*0690*/  IMAD R2, R8, UR5, RZ ;  /* 0x0000000508027c24 */ /* 0x000fe2000f8e02ff */
[----:B------:R-:W-:-:S03]  /*06a0*/  UIADD3 UR9, UPT, UPT, UR4, 0x1, URZ ;  /* 0x0000000104097890 */ /* 0x000fc6000fffe0ff */
[----:B------:R-:W-:Y:S01]  /*06b0*/  IMAD R11, R9, UR4, R2 ;  /* 0x00000004090b7c24 */ /* 0x000fe2000f8e0202 */
[----:B------:R-:W-:Y:S02]  /*06c0*/  UIADD3 UR7, UPT, UPT, UR4, 0x2, URZ ;  /* 0x0000000204077890 */ /* 0x000fe4000fffe0ff */
[----:B------:R-:W-:Y:S01]  /*06d0*/  IMAD.WIDE.U32 R2, R8, UR4, R6 ;  /* 0x0000000408027c25 */ /* 0x000fe2000f8e0006 */
[----:B------:R-:W-:-:S03]  /*06e0*/  UIADD3 UR6, UPT, UPT, UR4, 0x3, URZ ;  /* 0x0000000304067890 */ /* 0x000fc6000fffe0ff */
[----:B------:R-:W-:-:S04]  /*06f0*/  IMAD.WIDE.U32 R14, R8, UR9, R6 ;  /* 0x00000009080e7c25 */ /* 0x000fc8000f8e0006 */
[----:B------:R-:W-:Y:S02]  /*0700*/  IMAD.IADD R3, R3, 0x1, R11 ;  /* 0x0000000103037824 */ /* 0x000fe400078e020b */
[----:B------:R-:W-:Y:S01]  /*0710*/  IMAD.WIDE.U32 R10, R8, UR7, R6 ;  /* 0x00000007080a7c25 */ /* 0x000fe2000f8e0006 */
[----:B0-----:R-:W-:Y:S02]  /*0720*/  LEA R16, P0, R2, UR18, 0x2 ;  /* 0x0000001202107c11 */ /* 0x001fe4000f8010ff */
[----:B------:R-:W-:Y:S01]  /*0730*/  LEA R12, P1, R14, UR18, 0x2 ;  /* 0x000000120e0c7c11 */ /* 0x000fe2000f8210ff */
[C---:B------:R-:W-:Y:S01]  /*0740*/  IMAD R13, R9.reuse, UR9, R15 ;  /* 0x00000009090d7c24 */ /* 0x040fe2000f8e020f */
[----:B------:R-:W-:Y:S01]  /*0750*/  LEA.HI.X R17, R2, UR19, R3, 0x2, P0 ;  /* 0x0000001302117c11 */ /* 0x000fe200080f1403 */
[C---:B------:R-:W-:Y:S01]  /*0760*/  IMAD R3, R9.reuse, UR7, R11 ;  /* 0x0000000709037c24 */ /* 0x040fe2000f8e020b */
[----:B------:R-:W-:Y:S01]  /*0770*/  IADD3 R11, P0, PT, R4, UR4, RZ ;  /* 0x00000004040b7c10 */ /* 0x000fe2000ff1e0ff */
[----:B------:R-:W-:Y:S01]  /*0780*/  IMAD.WIDE.U32 R20, R8, UR6, R6 ;  /* 0x0000000608147c25 */ /* 0x000fe2000f8e0006 */
[----:B------:R-:W-:Y:S01]  /*0790*/  LEA.HI.X R13, R14, UR19, R13, 0x2, P1 ;  /* 0x000000130e0d7c11 */ /* 0x000fe200088f140d */
[----:B------:R-:W2:Y:S01]  /*07a0*/  LDG.E R16, desc[UR10][R16.64] ;  /* 0x0000000a10107981 */ /* 0x000ea2000c1e1900 */
[----:B------:R-:W-:Y:S01]  /*07b0*/  LEA R2, P2, R10, UR18, 0x2 ;  /* 0x000000120a027c11 */ /* 0x000fe2000f8410ff */
[----:B------:R-:W-:Y:S01]  /*07c0*/  IMAD R15, R9, UR6, R21 ;  /* 0x00000006090f7c24 */ /* 0x000fe2000f8e0215 */
[----:B------:R-:W-:Y:S01]  /*07d0*/  IADD3 R18, P1, PT, R4, UR9, RZ ;  /* 0x0000000904127c10 */ /* 0x000fe2000ff3e0ff */
[----:B------:R-:W3:Y:S01]  /*07e0*/  LDG.E R12, desc[UR10][R12.64] ;  /* 0x0000000a0c0c7981 */ /* 0x000ee2000c1e1900 */
[----:B------:R-:W-:-:S02]  /*07f0*/  IADD3.X R22, PT, PT, R23, UR5, RZ, P0, !PT ;  /* 0x0000000517167c10 */ /* 0x000fc400087fe4ff */
[----:B------:R-:W-:Y:S01]  /*0800*/  LEA.HI.X R3, R10, UR19, R3, 0x2, P2 ;  /* 0x000000130a037c11 */ /* 0x000fe200090f1403 */
[----:B------:R-:W-:Y:S01]  /*0810*/  IMAD.X R21, RZ, RZ, R23, P1 ;  /* 0x000000ffff157224 */ /* 0x000fe200008e0617 */
[C---:B------:R-:W-:Y:S02]  /*0820*/  LEA R24, P0, R11.reuse, UR16, 0x2 ;  /* 0x000000100b187c11 */ /* 0x040fe4000f8010ff */
[----:B------:R-:W-:Y:S01]  /*0830*/  LEA R10, P2, R20, UR18, 0x2 ;  /* 0x00000012140a7c11 */ /* 0x000fe2000f8410ff */
[----:B------:R-:W4:Y:S01]  /*0840*/  LDG.E R2, desc[UR10][R2.64] ;  /* 0x0000000a02027981 */ /* 0x000f22000c1e1900 */
[----:B------:R-:W-:Y:S02]  /*0850*/  LEA R14, P1, R18, UR16, 0x2 ;  /* 0x00000010120e7c11 */ /* 0x000fe4000f8210ff */
[----:B------:R-:W-:Y:S02]  /*0860*/  LEA.HI.X R25, R11, UR17, R22, 0x2, P0 ;  /* 0x000000110b197c11 */ /* 0x000fe400080f1416 */
[----:B------:R-:W-:-:S02]  /*0870*/  LEA.HI.X R11, R20, UR19, R15, 0x2, P2 ;  /* 0x00000013140b7c11 */ /* 0x000fc400090f140f */
[----:B------:R-:W-:Y:S02]  /*0880*/  LEA.HI.X R15, R18, UR17, R21, 0x2, P1 ;  /* 0x00000011120f7c11 */ /* 0x000fe400088f1415 */
[C---:B------:R-:W-:Y:S01]  /*0890*/  IADD3 R21, P0, PT, R4.reuse, UR7, RZ ;  /* 0x0000000704157c10 */ /* 0x040fe2000ff1e0ff */
[----:B------:R-:W2:Y:S01]  /*08a0*/  LDG.E R25, desc[UR10][R24.64] ;  /* 0x0000000a18197981 */ /* 0x000ea2000c1e1900 */
[----:B------:R-:W-:Y:S02]  /*08b0*/  IADD3 R18, P2, PT, R4, UR6, RZ ;  /* 0x0000000604127c10 */ /* 0x000fe4000ff5e0ff */
[C---:B------:R-:W-:Y:S01]  /*08c0*/  LEA R20, P1, R21.reuse, UR16, 0x2 ;  /* 0x0000001015147c11 */ /* 0x040fe2000f8210ff */
[--C-:B------:R-:W-:Y:S01]  /*08d0*/  IMAD.X R22, RZ, RZ, R23.reuse, P0 ;  /* 0x000000ffff167224 */ /* 0x100fe200000e0617 */
[----:B------:R-:W-:Y:S01]  /*08e0*/  LEA R26, P3, R18, UR16, 0x2 ;  /* 0x00000010121a7c11 */ /* 0x000fe2000f8610ff */
[----:B------:R-:W-:Y:S01]  /*08f0*/  IMAD.X R27, RZ, RZ, R23, P2 ;  /* 0x000000ffff1b7224 */ /* 0x000fe200010e0617 */
[----:B------:R-:W3:Y:S02]  /*0900*/  LDG.E R14, desc[UR10][R14.64] ;  /* 0x0000000a0e0e7981 */ /* 0x000ee4000c1e1900 */
[----:B------:R-:W-:-:S02]  /*0910*/  LEA.HI.X R21, R21, UR17, R22, 0x2, P1 ;  /* 0x0000001115157c11 */ /* 0x000fc400088f1416 */
[----:B------:R-:W-:Y:S01]  /*0920*/  LEA.HI.X R27, R18, UR17, R27, 0x2, P3 ;  /* 0x00000011121b7c11 */ /* 0x000fe200098f141b */
[----:B------:R-:W5:Y:S04]  /*0930*/  LDG.E R10, desc[UR10][R10.64] ;  /* 0x0000000a0a0a7981 */ /* 0x000f68000c1e1900 */
[----:B------:R-:W4:Y:S04]  /*0940*/  LDG.E R20, desc[UR10][R20.64] ;  /* 0x0000000a14147981 */ /* 0x000f28000c1e1900 */
[----:B------:R-:W5:Y:S01]  /*0950*/  LDG.E R26, desc[UR10][R26.64] ;  /* 0x0000000a1a1a7981 */ /* 0x000f62000c1e1900 */
[----:B------:R-:W-:Y:S01]  /*0960*/  UIADD3 UR4, UPT, UPT, UR4, 0x4, URZ ;  /* 0x0000000404047890 */ /* 0x000fe2000fffe0ff */
[----:B------:R-:W-:Y:S01]  /*0970*/  UMOV UR5, URZ ;  /* 0x000000ff00057c82 */ /* 0x000fe20008000000 */
[----:B--2---:R-:W-:-:S04]  /*0980*/  FFMA R25, R25, R16, R0 ;  /* 0x0000001019197223 */ /* 0x004fc80000000000 */
[----:B---3--:R-:W-:-:S04]  /*0990*/  FFMA R25, R14, R12, R25 ;  /* 0x0000000c0e197223 */ /* 0x008fc80000000019 */
[----:B----4-:R-:W-:-:S04]  /*09a0*/  FFMA R25, R20, R2, R25 ;  /* 0x0000000214197223 */ /* 0x010fc80000000019 */
[----:B-----5:R-:W-:-:S07]  /*09b0*/  FFMA R0, R26, R10, R25 ;  /* 0x0000000a1a007223 */ /* 0x020fce0000000019 */
.L_x_3:
[----:B------:R-:W-:Y:S05]  /*09c0*/  BRA.U !UP0, `(.L_x_0) ;  /* 0x0000000108d47547 */ /* 0x000fea000b800000 */
[----:B------:R-:W-:Y:S02]  /*09d0*/  UISETP.NE.U32.AND UP1, UPT, UR12, 0x1, UPT ;  /* 0x000000010c00788c */ /* 0x000fe4000bf25070 */
[----:B------:R-:W-:Y:S02]  /*09e0*/  ULOP3.LUT UR6, UR8, 0x1, URZ, 0xc0, !UPT ;  /* 0x0000000108067892 */ /* 0x000fe4000f8ec0ff */
[----:B------:R-:W-:Y:S02]  /*09f0*/  UISETP.NE.AND.EX UP1, UPT, URZ, URZ, UPT, UP1 ;  /* 0x000000ffff00728c */ /* 0x000fe4000bf25310 */
[----:B------:R-:W-:-:S04]  /*0a00*/  UISETP.NE.U32.AND UP0, UPT, UR6, 0x1, UPT ;  /* 0x000000010600788c */ /* 0x000fc8000bf05070 */
[----:B------:R-:W-:-:S03]  /*0a10*/  UISETP.NE.U32.AND.EX UP0, UPT, URZ, URZ, UPT, UP0 ;  /* 0x000000ffff00728c */ /* 0x000fc6000bf05100 */
[----:B------:R-:W-:Y:S08]  /*0a20*/  BRA.U !UP1, `(.L_x_4) ;  /* 0x0000000109787547 */ /* 0x000ff0000b800000 */
[----:B------:R-:W0:Y:S01]  /*0a30*/  LDCU.128 UR12, c[0x0][0x380] ;  /* 0x00007000ff0c77ac */ /* 0x000e220008000c00 */
[----:B------:R-:W-:Y:S01]  /*0a40*/  IMAD R2, R8, UR5, RZ ;  /* 0x0000000508027c24 */ /* 0x000fe2000f8e02ff */
[----:B------:R-:W-:Y:S01]  /*0a50*/  MOV R14, R6 ;  /* 0x00000006000e7202 */ /* 0x000fe20000000f00 */
[----:B------:R-:W-:Y:S01]  /*0a60*/  IMAD.MOV.U32 R15, RZ, RZ, R7 ;  /* 0x000000ffff0f7224 */ /* 0x000fe200078e0007 */
[----:B------:R-:W-:Y:S02]  /*0a70*/  UIADD3 UR6, UPT, UPT, UR4, 0x1, URZ ;  /* 0x0000000104067890 */ /* 0x000fe4000fffe0ff */
[----:B------:R-:W-:Y:S01]  /*0a80*/  IADD3 R3, P0, PT, R4, UR4, RZ ;  /* 0x0000000404037c10 */ /* 0x000fe2000ff1e0ff */
[----:B------:R-:W-:Y:S02]  /*0a90*/  IMAD R17, R9, UR4, R2 ;  /* 0x0000000409117c24 */ /* 0x000fe4000f8e0202 */
[----:B------:R-:W-:Y:S01]  /*0aa0*/  IMAD.WIDE.U32 R10, R8, UR4, R14 ;  /* 0x00000004080a7c25 */ /* 0x000fe2000f8e000e */
[----:B------:R-:W-:-:S02]  /*0ab0*/  IADD3.X R12, PT, PT, R23, UR5, RZ, P0, !PT ;  /* 0x00000005170c7c10 */ /* 0x000fc400087fe4ff */
[----:B------:R-:W-:Y:S01]  /*0ac0*/  IADD3 R13, P0, PT, R4, UR6, RZ ;  /* 0x00000006040d7c10 */ /* 0x000fe2000ff1e0ff */
[----:B------:R-:W-:-:S04]  /*0ad0*/  IMAD.WIDE.U32 R14, R8, UR6, R14 ;  /* 0x00000006080e7c25 */ /* 0x000fc8000f8e000e */
[----:B------:R-:W-:Y:S01]  /*0ae0*/  IMAD.IADD R17, R11, 0x1, R17 ;  /* 0x000000010b117824 */ /* 0x000fe200078e0211 */
[----:B0-----:R-:W-:Y:S01]  /*0af0*/  LEA R2, P1, R3, UR12, 0x2 ;  /* 0x0000000c03027c11 */ /* 0x001fe2000f8210ff */
[----:B------:R-:W-:Y:S01]  /*0b00*/  IMAD.X R18, RZ, RZ, R23, P0 ;  /* 0x000000ffff127224 */ /* 0x000fe200000e0617 */
[----:B------:R-:W-:Y:S01]  /*0b10*/  LEA R20, P3, R14, UR14, 0x2 ;  /* 0x0000000e0e147c11 */ /* 0x000fe2000f8610ff */
[----:B------:R-:W-:Y:S01]  /*0b20*/  IMAD R11, R9, UR6, R15 ;  /* 0x00000006090b7c24 */ /* 0x000fe2000f8e020f */
[----:B------:R-:W-:Y:S02]  /*0b30*/  LEA.HI.X R3, R3, UR13, R12, 0x2, P1 ;  /* 0x0000000d03037c11 */ /* 0x000fe400088f140c */
[C---:B------:R-:W-:Y:S02]  /*0b40*/  LEA R16, P1, R10.reuse, UR14, 0x2 ;  /* 0x0000000e0a107c11 */ /* 0x040fe4000f8210ff */
[C---:B------:R-:W-:Y:S02]  /*0b50*/  LEA R12, P2, R13.reuse, UR12, 0x2 ;  /* 0x0000000c0d0c7c11 */ /* 0x040fe4000f8410ff */
[----:B------:R-:W-:Y:S01]  /*0b60*/  LEA.HI.X R17, R10, UR15, R17, 0x2, P1 ;  /* 0x0000000f0a117c11 */ /* 0x000fe200088f1411 */
[----:B------:R-:W2:Y:S01]  /*0b70*/  LDG.E R3, desc[UR10][R2.64] ;  /* 0x0000000a02037981 */ /* 0x000ea2000c1e1900 */
[----:B------:R-:W-:-:S02]  /*0b80*/  LEA.HI.X R13, R13, UR13, R18, 0x2, P2 ;  /* 0x0000000d0d0d7c11 */ /* 0x000fc400090f1412 */
[----:B------:R-:W-:Y:S01]  /*0b90*/  LEA.HI.X R21, R14, UR15, R11, 0x2, P3 ;  /* 0x0000000f0e157c11 */ /* 0x000fe200098f140b */
[----:B------:R-:W2:Y:S04]  /*0ba0*/  LDG.E R16, desc[UR10][R16.64] ;  /* 0x0000000a10107981 */ /* 0x000ea8000c1e1900 */
[----:B------:R-:W3:Y:S04]  /*0bb0*/  LDG.E R13, desc[UR10][R12.64] ;  /* 0x0000000a0c0d7981 */ /* 0x000ee8000c1e1900 */
[----:B------:R-:W3:Y:S01]  /*0bc0*/  LDG.E R20, desc[UR10][R20.64] ;  /* 0x0000000a14147981 */ /* 0x000ee2000c1e1900 */
[----:B------:R-:W-:Y:S01]  /*0bd0*/  UIADD3 UR4, UPT, UPT, UR4, 0x2, URZ ;  /* 0x0000000204047890 */ /* 0x000fe2000fffe0ff */
[----:B------:R-:W-:Y:S01]  /*0be0*/  UMOV UR5, URZ ;  /* 0x000000ff00057c82 */ /* 0x000fe20008000000 */
[----:B--2---:R-:W-:-:S04]  /*0bf0*/  FFMA R0, R3, R16, R0 ;  /* 0x0000001003007223 */ /* 0x004fc80000000000 */
[----:B---3--:R-:W-:-:S07]  /*0c00*/  FFMA R0, R13, R20, R0 ;  /* 0x000000140d007223 */ /* 0x008fce0000000000 */
.L_x_4:
[----:B------:R-:W-:Y:S05]  /*0c10*/  BRA.U UP0, `(.L_x_0) ;  /* 0x0000000100407547 */ /* 0x000fea000b800000 */
[----:B------:R-:W0:Y:S01]  /*0c20*/  LDCU.128 UR12, c[0x0][0x380] ;  /* 0x00007000ff0c77ac */ /* 0x000e220008000c00 */
[----:B------:R-:W-:Y:S01]  /*0c30*/  IADD3 R3, P0, PT, R4, UR4, RZ ;  /* 0x0000000404037c10 */ /* 0x000fe2000ff1e0ff */
[C---:B------:R-:W-:Y:S01]  /*0c40*/  IMAD R2, R8.reuse, UR5, RZ ;  /* 0x0000000508027c24 */ /* 0x040fe2000f8e02ff */
[----:B------:R-:W-:Y:S01]  /*0c50*/  MOV R5, R7 ;  /* 0x0000000700057202 */ /* 0x000fe20000000f00 */
[----:B------:R-:W-:Y:S01]  /*0c60*/  IMAD.MOV.U32 R4, RZ, RZ, R6 ;  /* 0x000000ffff047224 */ /* 0x000fe200078e0006 */
[----:B------:R-:W-:Y:S01]  /*0c70*/  IADD3.X R12, PT, PT, R23, UR5, RZ, P0, !PT ;  /* 0x00000005170c7c10 */ /* 0x000fe200087fe4ff */
[----:B------:R-:W-:Y:S02]  /*0c80*/  IMAD R11, R9, UR4, R2 ;  /* 0x00000004090b7c24 */ /* 0x000fe4000f8e0202 */
[----:B------:R-:W-:-:S04]  /*0c90*/  IMAD.WIDE.U32 R4, R8, UR4, R4 ;  /* 0x0000000408047c25 */ /* 0x000fc8000f8e0004 */
[----:B------:R-:W-:Y:S01]  /*0ca0*/  IMAD.IADD R5, R5, 0x1, R11 ;  /* 0x0000000105057824 */ /* 0x000fe200078e020b */
[C---:B0-----:R-:W-:Y:S02]  /*0cb0*/  LEA R2, P1, R3.reuse, UR12, 0x2 ;  /* 0x0000000c03027c11 */ /* 0x041fe4000f8210ff */
[C---:B------:R-:W-:Y:S02]  /*0cc0*/  LEA R10, P0, R4.reuse, UR14, 0x2 ;  /* 0x0000000e040a7c11 */ /* 0x040fe4000f8010ff */
[----:B------:R-:W-:Y:S02]  /*0cd0*/  LEA.HI.X R3, R3, UR13, R12, 0x2, P1 ;  /* 0x0000000d03037c11 */ /* 0x000fe400088f140c */
[----:B------:R-:W-:-:S04]  /*0ce0*/  LEA.HI.X R11, R4, UR15, R5, 0x2, P0 ;  /* 0x0000000f040b7c11 */ /* 0x000fc800080f1405 */
[----:B------:R-:W2:Y:S04]  /*0cf0*/  LDG.E R3, desc[UR10][R2.64] ;  /* 0x0000000a02037981 */ /* 0x000ea8000c1e1900 */
[----:B------:R-:W2:Y:S02]  /*0d00*/  LDG.E R10, desc[UR10][R10.64] ;  /* 0x0000000a0a0a7981 */ /* 0x000ea4000c1e1900 */
[----:B--2---:R-:W-:-:S07]  /*0d10*/  FFMA R0, R3, R10, R0 ;  /* 0x0000000a03007223 */ /* 0x004fce0000000000 */
.L_x_0:
[----:B------:R-:W0:Y:S01]  /*0d20*/  LDCU.64 UR4, c[0x0][0x390] ;  /* 0x00007200ff0477ac */ /* 0x000e220008000a00 */
[----:B------:R-:W-:Y:S02]  /*0d30*/  IMAD.MOV.U32 R2, RZ, RZ, R6 ;  /* 0x000000ffff027224 */ /* 0x000fe400078e0006 */
[----:B------:R-:W-:Y:S02]  /*0d40*/  IMAD.MOV.U32 R3, RZ, RZ, R7 ;  /* 0x000000ffff037224 */ /* 0x000fe400078e0007 */
[----:B------:R-:W-:-:S04]  /*0d50*/  IMAD.WIDE.U32 R2, R19, R8, R2 ;  /* 0x0000000813027225 */ /* 0x000fc800078e0002 */
[----:B------:R-:W-:Y:S01]  /*0d60*/  IMAD R9, R19, R9, R3 ;  /* 0x0000000913097224 */ /* 0x000fe200078e0203 */
[----:B0-----:R-:W-:-:S04]  /*0d70*/  LEA R4, P0, R2, UR4, 0x2 ;  /* 0x0000000402047c11 */ /* 0x001fc8000f8010ff */
[----:B------:R-:W-:-:S05]  /*0d80*/  LEA.HI.X R5, R2, UR5, R9, 0x2, P0 ;  /* 0x0000000502057c11 */ /* 0x000fca00080f1409 */
[----:B------:R-:W-:Y:S01]  /*0d90*/  STG.E desc[UR10][R4.64], R0 ;  /* 0x0000000004007986 */ /* 0x000fe2000c10190a */
[----:B------:R-:W-:Y:S05]  /*0da0*/  EXIT ;  /* 0x000000000000794d */ /* 0x000fea0003800000 */
.L_x_5:
[----:B------:R-:W-:-:S00]  /*0db0*/  BRA `(.L_x_5) ;  /* 0xfffffffc00fc7947 */ /* 0x000fc0000383ffff */
[----:B------:R-:W-:-:S00]  /*0dc0*/  NOP ;  /* 0x0000000000007918 */ /* 0x000fc00000000000 */
        /* <DEDUP_REMOVED lines=11> */
.L_x_6:


//--------------------- .nv.shared.reserved.0     --------------------------
	.section	.nv.shared.reserved.0,"aw",@nobits
	.weak		__nv_reservedSMEM_offset_0_alias
	.size		__nv_reservedSMEM_offset_0_alias, 0, 64
	.other		__nv_reservedSMEM_offset_0_alias,@"STO_CUDA_RESERVED_SHARED STV_DEFAULT"
__nv_reservedSMEM_offset_0_alias:
	.zero		0
	.zero		64


//--------------------- .nv.constant0._Z25reference_matrix_multiplyPKfS0_Pfmmm --------------------------
	.section	.nv.constant0._Z25reference_matrix_multiplyPKfS0_Pfmmm,"a",@progbits
	.sectionflags	@""
	.align	4
.nv.constant0._Z25reference_matrix_multiplyPKfS0_Pfmmm:
	.zero		944


//--------------------- SYMBOLS --------------------------

	.type		.nv.reservedSmem.offset0,@object
	.size		.nv.reservedSmem.offset0,0x4
